//
// Generated by NVIDIA NVVM Compiler
//
// Compiler Build ID: CL-36424714
// Cuda compilation tools, release 13.0, V13.0.88
// Based on NVVM 20.0.0
//

.version 9.0
.target sm_100
.address_size 64

	// .globl	_Z9matrixMulPKiS0_Pii

.visible .entry _Z9matrixMulPKiS0_Pii(
	.param .u64 .ptr .align 1 _Z9matrixMulPKiS0_Pii_param_0,
	.param .u64 .ptr .align 1 _Z9matrixMulPKiS0_Pii_param_1,
	.param .u64 .ptr .align 1 _Z9matrixMulPKiS0_Pii_param_2,
	.param .u32 _Z9matrixMulPKiS0_Pii_param_3
)
{
	.reg .pred 	%p<10>;
	.reg .b32 	%r<106>;
	.reg .b64 	%rd<66>;

	ld.param.u64 	%rd14, [_Z9matrixMulPKiS0_Pii_param_0];
	ld.param.u64 	%rd15, [_Z9matrixMulPKiS0_Pii_param_1];
	ld.param.u64 	%rd16, [_Z9matrixMulPKiS0_Pii_param_2];
	ld.param.u32 	%r28, [_Z9matrixMulPKiS0_Pii_param_3];
	cvta.to.global.u64 	%rd1, %rd15;
	cvta.to.global.u64 	%rd2, %rd14;
	cvta.to.global.u64 	%rd17, %rd16;
	mov.u32 	%r29, %ctaid.y;
	mov.u32 	%r30, %ntid.y;
	mov.u32 	%r31, %tid.y;
	mad.lo.s32 	%r32, %r29, %r30, %r31;
	mov.u32 	%r33, %ctaid.x;
	mov.u32 	%r34, %ntid.x;
	mov.u32 	%r35, %tid.x;
	mad.lo.s32 	%r1, %r33, %r34, %r35;
	mul.lo.s32 	%r2, %r28, %r32;
	add.s32 	%r36, %r2, %r1;
	mul.wide.s32 	%rd18, %r36, 4;
	add.s64 	%rd3, %rd17, %rd18;
	mov.b32 	%r37, 0;
	st.global.u32 	[%rd3], %r37;
	setp.lt.s32 	%p1, %r28, 1;
	@%p1 bra 	$L__BB0_13;
	and.b32  	%r3, %r28, 7;
	setp.lt.u32 	%p2, %r28, 8;
	mov.b32 	%r105, 0;
	mov.u32 	%r101, %r105;
	@%p2 bra 	$L__BB0_4;
	and.b32  	%r41, %r28, 2147483640;
	neg.s32 	%r94, %r41;
	mul.wide.u32 	%rd19, %r28, 4;
	add.s64 	%rd4, %rd1, %rd19;
	mul.wide.u32 	%rd20, %r28, 8;
	add.s64 	%rd5, %rd1, %rd20;
	mul.wide.u32 	%rd21, %r28, 12;
	add.s64 	%rd6, %rd1, %rd21;
	mul.wide.u32 	%rd22, %r28, 16;
	add.s64 	%rd7, %rd1, %rd22;
	mul.wide.u32 	%rd23, %r28, 20;
	add.s64 	%rd8, %rd1, %rd23;
	mul.wide.u32 	%rd24, %r28, 24;
	add.s64 	%rd9, %rd1, %rd24;
	mul.wide.u32 	%rd25, %r28, 28;
	add.s64 	%rd10, %rd1, %rd25;
	mul.wide.u32 	%rd26, %r2, 4;
	add.s64 	%rd27, %rd26, %rd2;
	add.s64 	%rd65, %rd27, 16;
	mov.b32 	%r105, 0;
	mov.u32 	%r93, %r1;
$L__BB0_3:
	.pragma "nounroll";
	and.b32  	%r101, %r28, 2147483640;
	mul.wide.s32 	%rd28, %r93, 4;
	add.s64 	%rd29, %rd4, %rd28;
	add.s64 	%rd30, %rd5, %rd28;
	add.s64 	%rd31, %rd6, %rd28;
	add.s64 	%rd32, %rd7, %rd28;
	add.s64 	%rd33, %rd8, %rd28;
	add.s64 	%rd34, %rd9, %rd28;
	add.s64 	%rd35, %rd10, %rd28;
	add.s64 	%rd36, %rd1, %rd28;
	ld.global.nc.u32 	%r42, [%rd65+-16];
	ld.global.nc.u32 	%r43, [%rd36];
	mad.lo.s32 	%r44, %r43, %r42, %r105;
	ld.global.nc.u32 	%r45, [%rd65+-12];
	ld.global.nc.u32 	%r46, [%rd29];
	mad.lo.s32 	%r47, %r46, %r45, %r44;
	ld.global.nc.u32 	%r48, [%rd65+-8];
	ld.global.nc.u32 	%r49, [%rd30];
	mad.lo.s32 	%r50, %r49, %r48, %r47;
	ld.global.nc.u32 	%r51, [%rd65+-4];
	ld.global.nc.u32 	%r52, [%rd31];
	mad.lo.s32 	%r53, %r52, %r51, %r50;
	ld.global.nc.u32 	%r54, [%rd65];
	ld.global.nc.u32 	%r55, [%rd32];
	mad.lo.s32 	%r56, %r55, %r54, %r53;
	ld.global.nc.u32 	%r57, [%rd65+4];
	ld.global.nc.u32 	%r58, [%rd33];
	mad.lo.s32 	%r59, %r58, %r57, %r56;
	ld.global.nc.u32 	%r60, [%rd65+8];
	ld.global.nc.u32 	%r61, [%rd34];
	mad.lo.s32 	%r62, %r61, %r60, %r59;
	ld.global.nc.u32 	%r63, [%rd65+12];
	ld.global.nc.u32 	%r64, [%rd35];
	mad.lo.s32 	%r105, %r64, %r63, %r62;
	add.s32 	%r94, %r94, 8;
	shl.b32 	%r65, %r28, 3;
	add.s32 	%r93, %r93, %r65;
	add.s64 	%rd65, %rd65, 32;
	setp.ne.s32 	%p3, %r94, 0;
	@%p3 bra 	$L__BB0_3;
$L__BB0_4:
	setp.eq.s32 	%p4, %r3, 0;
	@%p4 bra 	$L__BB0_12;
	and.b32  	%r15, %r28, 3;
	setp.lt.u32 	%p5, %r3, 4;
	@%p5 bra 	$L__BB0_7;
	add.s32 	%r67, %r101, %r2;
	mul.wide.u32 	%rd37, %r67, 4;
	add.s64 	%rd38, %rd2, %rd37;
	ld.global.nc.u32 	%r68, [%rd38];
	mad.lo.s32 	%r69, %r101, %r28, %r1;
	mul.wide.s32 	%rd39, %r69, 4;
	add.s64 	%rd40, %rd1, %rd39;
	ld.global.nc.u32 	%r70, [%rd40];
	mad.lo.s32 	%r71, %r70, %r68, %r105;
	cvt.u64.u32 	%rd41, %r2;
	cvt.u64.u32 	%rd42, %r101;
	add.s64 	%rd43, %rd42, %rd41;
	shl.b64 	%rd44, %rd43, 2;
	add.s64 	%rd45, %rd2, %rd44;
	ld.global.nc.u32 	%r72, [%rd45+4];
	mul.wide.u32 	%rd46, %r28, 4;
	add.s64 	%rd47, %rd40, %rd46;
	ld.global.nc.u32 	%r73, [%rd47];
	mad.lo.s32 	%r74, %r73, %r72, %r71;
	ld.global.nc.u32 	%r75, [%rd45+8];
	add.s64 	%rd48, %rd47, %rd46;
	ld.global.nc.u32 	%r76, [%rd48];
	mad.lo.s32 	%r77, %r76, %r75, %r74;
	ld.global.nc.u32 	%r78, [%rd45+12];
	add.s64 	%rd49, %rd48, %rd46;
	ld.global.nc.u32 	%r79, [%rd49];
	mad.lo.s32 	%r105, %r79, %r78, %r77;
	add.s32 	%r101, %r101, 4;
$L__BB0_7:
	setp.eq.s32 	%p6, %r15, 0;
	@%p6 bra 	$L__BB0_12;
	setp.eq.s32 	%p7, %r15, 1;
	@%p7 bra 	$L__BB0_10;
	add.s32 	%r81, %r101, %r2;
	mul.wide.u32 	%rd50, %r81, 4;
	add.s64 	%rd51, %rd2, %rd50;
	ld.global.nc.u32 	%r82, [%rd51];
	mad.lo.s32 	%r83, %r101, %r28, %r1;
	mul.wide.s32 	%rd52, %r83, 4;
	add.s64 	%rd53, %rd1, %rd52;
	ld.global.nc.u32 	%r84, [%rd53];
	mad.lo.s32 	%r85, %r84, %r82, %r105;
	cvt.u64.u32 	%rd54, %r2;
	cvt.u64.u32 	%rd55, %r101;
	add.s64 	%rd56, %rd55, %rd54;
	shl.b64 	%rd57, %rd56, 2;
	add.s64 	%rd58, %rd2, %rd57;
	ld.global.nc.u32 	%r86, [%rd58+4];
	mul.wide.u32 	%rd59, %r28, 4;
	add.s64 	%rd60, %rd53, %rd59;
	ld.global.nc.u32 	%r87, [%rd60];
	mad.lo.s32 	%r105, %r87, %r86, %r85;
	add.s32 	%r101, %r101, 2;
$L__BB0_10:
	and.b32  	%r88, %r28, 1;
	setp.eq.b32 	%p8, %r88, 1;
	not.pred 	%p9, %p8;
	@%p9 bra 	$L__BB0_12;
	add.s32 	%r89, %r101, %r2;
	mul.wide.u32 	%rd61, %r89, 4;
	add.s64 	%rd62, %rd2, %rd61;
	ld.global.nc.u32 	%r90, [%rd62];
	mad.lo.s32 	%r91, %r101, %r28, %r1;
	mul.wide.s32 	%rd63, %r91, 4;
	add.s64 	%rd64, %rd1, %rd63;
	ld.global.nc.u32 	%r92, [%rd64];
	mad.lo.s32 	%r105, %r92, %r90, %r105;
$L__BB0_12:
	st.global.u32 	[%rd3], %r105;
$L__BB0_13:
	ret;

}


// ===== COMPILED SASS (sm_100) =====

	.target	sm_100

	.elftype	@"ET_EXEC"


//--------------------- .note.nv.tkinfo           --------------------------
	.section	.note.nv.tkinfo,"",@"SHT_NOTE"
	.sectionflags	@"SHF_NOTE_NV_TKINFO"
	.tkinfo
        /*0018*/ 	.word	0x00000002
        /*0030*/ 	.string	""
        /*0030*/ 	.string	"ptxas"
        /*0030*/ 	.string	"Cuda compilation tools, release 13.0, V13.0.88"
        /*0030*/ 	.string	"Build cuda_13.0.r13.0/compiler.36424714_0"
        /*0030*/ 	.string	"-arch sm_100 -m 64 "



//--------------------- .note.nv.cuinfo           --------------------------
	.section	.note.nv.cuinfo,"",@"SHT_NOTE"
	.sectionflags	@"SHF_NOTE_NV_CUINFO"
        /*0018*/ 	.short	0x0002
        /*001a*/ 	.short	0x0064
        /*001c*/ 	.short	0x0082
	.zero		2


//--------------------- .nv.info                  --------------------------
	.section	.nv.info,"",@"SHT_CUDA_INFO"
	.align	4


	//----- nvinfo : EIATTR_REGCOUNT
	.align		4
        /*0000*/ 	.byte	0x04, 0x2f
        /*0002*/ 	.short	(.L_1 - .L_0)
	.align		4
.L_0:
        /*0004*/ 	.word	index@(_Z9matrixMulPKiS0_Pii)
        /*0008*/ 	.word	0x00000020


	//----- nvinfo : EIATTR_FRAME_SIZE
	.align		4
.L_1:
        /*000c*/ 	.byte	0x04, 0x11
        /*000e*/ 	.short	(.L_3 - .L_2)
	.align		4
.L_2:
        /*0010*/ 	.word	index@(_Z9matrixMulPKiS0_Pii)
        /*0014*/ 	.word	0x00000000


	//----- nvinfo : EIATTR_MIN_STACK_SIZE
	.align		4
.L_3:
        /*0018*/ 	.byte	0x04, 0x12
        /*001a*/ 	.short	(.L_5 - .L_4)
	.align		4
.L_4:
        /*001c*/ 	.word	index@(_Z9matrixMulPKiS0_Pii)
        /*0020*/ 	.word	0x00000000
.L_5:


//--------------------- .nv.compat                --------------------------
	.section	.nv.compat,"",@"SHT_CUDA_COMPAT_INFO"
	.align	4
        /*0000*/ 	.byte	0x02, 0x09, 0x00, 0x00, 0x02, 0x02, 0x01, 0x00, 0x02, 0x05, 0x05, 0x00, 0x03, 0x07, 0x01, 0x01
        /*0010*/ 	.byte	0x02, 0x03, 0x00, 0x00, 0x02, 0x06, 0x01, 0x00, 0x04, 0x0b, 0x08, 0x00, 0x09, 0x00, 0x00, 0x00
        /*0020*/ 	.byte	0x00, 0x00, 0x00, 0x00


//--------------------- .nv.info._Z9matrixMulPKiS0_Pii --------------------------
	.section	.nv.info._Z9matrixMulPKiS0_Pii,"",@"SHT_CUDA_INFO"
	.sectionflags	@""
	.align	4


	//----- nvinfo : EIATTR_CUDA_API_VERSION
	.align		4
        /*0000*/ 	.byte	0x04, 0x37
        /*0002*/ 	.short	(.L_7 - .L_6)
.L_6:
        /*0004*/ 	.word	0x00000082


	//----- nvinfo : EIATTR_KPARAM_INFO
	.align		4
.L_7:
        /*0008*/ 	.byte	0x04, 0x17
        /*000a*/ 	.short	(.L_9 - .L_8)
.L_8:
        /*000c*/ 	.word	0x00000000
        /*0010*/ 	.short	0x0003
        /*0012*/ 	.short	0x0018
        /*0014*/ 	.byte	0x00, 0xf0, 0x11, 0x00


	//----- nvinfo : EIATTR_KPARAM_INFO
	.align		4
.L_9:
        /*0018*/ 	.byte	0x04, 0x17
        /*001a*/ 	.short	(.L_11 - .L_10)
.L_10:
        /*001c*/ 	.word	0x00000000
        /*0020*/ 	.short	0x0002
        /*0022*/ 	.short	0x0010
        /*0024*/ 	.byte	0x00, 0xf5, 0x21, 0x00


	//----- nvinfo : EIATTR_KPARAM_INFO
	.align		4
.L_11:
        /*0028*/ 	.byte	0x04, 0x17
        /*002a*/ 	.short	(.L_13 - .L_12)
.L_12:
        /*002c*/ 	.word	0x00000000
        /*0030*/ 	.short	0x0001
        /*0032*/ 	.short	0x0008
        /*0034*/ 	.byte	0x00, 0xf5, 0x21, 0x00


	//----- nvinfo : EIATTR_KPARAM_INFO
	.align		4
.L_13:
        /*0038*/ 	.byte	0x04, 0x17
        /*003a*/ 	.short	(.L_15 - .L_14)
.L_14:
        /*003c*/ 	.word	0x00000000
        /*0040*/ 	.short	0x0000
        /*0042*/ 	.short	0x0000
        /*0044*/ 	.byte	0x00, 0xf5, 0x21, 0x00


	//----- nvinfo : EIATTR_SPARSE_MMA_MASK
	.align		4
.L_15:
        /*0048*/ 	.byte	0x03, 0x50
        /*004a*/ 	.short	0x0000


	//----- nvinfo : EIATTR_MAXREG_COUNT
	.align		4
        /*004c*/ 	.byte	0x03, 0x1b
        /*004e*/ 	.short	0x00ff


	//----- nvinfo : EIATTR_MERCURY_ISA_VERSION
	.align		4
        /*0050*/ 	.byte	0x03, 0x5f
        /*0052*/ 	.short	0x0101


	//----- nvinfo : EIATTR_VRC_CTA_INIT_COUNT
	.align		4
        /*0054*/ 	.byte	0x02, 0x4a
	.zero		1
	.zero		1


	//----- nvinfo : EIATTR_EXIT_INSTR_OFFSETS
	.align		4
        /*0058*/ 	.byte	0x04, 0x1c
        /*005a*/ 	.short	(.L_17 - .L_16)


	//   ....[0]....
.L_16:
        /*005c*/ 	.word	0x00000120


	//   ....[1]....
        /*0060*/ 	.word	0x00000ae0


	//----- nvinfo : EIATTR_CBANK_PARAM_SIZE
	.align		4
.L_17:
        /*0064*/ 	.byte	0x03, 0x19
        /*0066*/ 	.short	0x001c


	//----- nvinfo : EIATTR_PARAM_CBANK
	.align		4
        /*0068*/ 	.byte	0x04, 0x0a
        /*006a*/ 	.short	(.L_19 - .L_18)
	.align		4
.L_18:
        /*006c*/ 	.word	index@(.nv.constant0._Z9matrixMulPKiS0_Pii)
        /*0070*/ 	.short	0x0380
        /*0072*/ 	.short	0x001c


	//----- nvinfo : EIATTR_SW_WAR
	.align		4
.L_19:
        /*0074*/ 	.byte	0x04, 0x36
        /*0076*/ 	.short	(.L_21 - .L_20)
.L_20:
        /*0078*/ 	.word	0x00000008
.L_21:


//--------------------- .nv.callgraph             --------------------------
	.section	.nv.callgraph,"",@"SHT_CUDA_CALLGRAPH"
	.align	4
	.sectionentsize	8
	.align		4
        /*0000*/ 	.word	0x00000000
	.align		4
        /*0004*/ 	.word	0xffffffff
	.align		4
        /*0008*/ 	.word	0x00000000
	.align		4
        /*000c*/ 	.word	0xfffffffe
	.align		4
        /*0010*/ 	.word	0x00000000
	.align		4
        /*0014*/ 	.word	0xfffffffd
	.align		4
        /*0018*/ 	.word	0x00000000
	.align		4
        /*001c*/ 	.word	0xfffffffc


//--------------------- .text._Z9matrixMulPKiS0_Pii --------------------------
	.section	.text._Z9matrixMulPKiS0_Pii,"ax",@progbits
	.align	128
        .global         _Z9matrixMulPKiS0_Pii
        .type           _Z9matrixMulPKiS0_Pii,@function
        .size           _Z9matrixMulPKiS0_Pii,(.L_x_5 - _Z9matrixMulPKiS0_Pii)
        .other          _Z9matrixMulPKiS0_Pii,@"STO_CUDA_ENTRY STV_DEFAULT"
_Z9matrixMulPKiS0_Pii:
.text._Z9matrixMulPKiS0_Pii:
[----:B------:R-:W-:Y:S01]  /*0000*/  LDC R1, c[0x0][0x37c] ;  /* 0x0000df00ff017b82 */ /* 0x000fe20000000800 */
[----:B------:R-:W0:Y:S07]  /*0010*/  S2R R0, SR_TID.Y ;  /* 0x0000000000007919 */ /* 0x000e2e0000002200 */
[----:B------:R-:W0:Y:S01]  /*0020*/  S2UR UR4, SR_CTAID.Y ;  /* 0x00000000000479c3 */ /* 0x000e220000002600 */
[----:B------:R-:W1:Y:S01]  /*0030*/  LDCU UR18, c[0x0][0x398] ;  /* 0x00007300ff1277ac */ /* 0x000e620008000800 */
[----:B------:R-:W2:Y:S01]  /*0040*/  S2R R5, SR_TID.X ;  /* 0x0000000000057919 */ /* 0x000ea20000002100 */
[----:B------:R-:W3:Y:S05]  /*0050*/  LDCU.64 UR16, c[0x0][0x358] ;  /* 0x00006b00ff1077ac */ /* 0x000eea0008000a00 */
[----:B------:R-:W0:Y:S08]  /*0060*/  LDC R15, c[0x0][0x364] ;  /* 0x0000d900ff0f7b82 */ /* 0x000e300000000800 */
[----:B------:R-:W2:Y:S01]  /*0070*/  S2UR UR5, SR_CTAID.X ;  /* 0x00000000000579c3 */ /* 0x000ea20000002500 */
[----:B-1----:R-:W-:-:S07]  /*0080*/  UISETP.GE.AND UP0, UPT, UR18, 0x1, UPT ;  /* 0x000000011200788c */ /* 0x002fce000bf06270 */
[----:B------:R-:W2:Y:S01]  /*0090*/  LDC R4, c[0x0][0x360] ;  /* 0x0000d800ff047b82 */ /* 0x000ea20000000800 */
[----:B------:R-:W-:-:S07]  /*00a0*/  PLOP3.LUT P0, PT, PT, PT, UP0, 0x80, 0x8 ;  /* 0x000000000008781c */ /* 0x000fce0003f0f008 */
[----:B------:R-:W1:Y:S01]  /*00b0*/  LDC.64 R2, c[0x0][0x390] ;  /* 0x0000e400ff027b82 */ /* 0x000e620000000a00 */
[----:B0-----:R-:W-:-:S04]  /*00c0*/  IMAD R15, R15, UR4, R0 ;  /* 0x000000040f0f7c24 */ /* 0x001fc8000f8e0200 */
[----:B------:R-:W-:Y:S02]  /*00d0*/  IMAD R15, R15, UR18, RZ ;  /* 0x000000120f0f7c24 */ /* 0x000fe4000f8e02ff */
[----:B--2---:R-:W-:-:S05]  /*00e0*/  IMAD R0, R4, UR5, R5 ;  /* 0x0000000504007c24 */ /* 0x004fca000f8e0205 */
[----:B------:R-:W-:-:S05]  /*00f0*/  IADD3 R5, PT, PT, R0, R15, RZ ;  /* 0x0000000f00057210 */ /* 0x000fca0007ffe0ff */
[----:B-1----:R-:W-:-:S05]  /*0100*/  IMAD.WIDE R2, R5, 0x4, R2 ;  /* 0x0000000405027825 */ /* 0x002fca00078e0202 */
[----:B---3--:R0:W-:Y:S01]  /*0110*/  STG.E desc[UR16][R2.64], RZ ;  /* 0x000000ff02007986 */ /* 0x0081e2000c101910 */
[----:B------:R-:W-:Y:S05]  /*0120*/  @!P0 EXIT ;  /* 0x000000000000894d */ /* 0x000fea0003800000 */
[----:B------:R-:W-:Y:S01]  /*0130*/  UISETP.GE.U32.AND UP0, UPT, UR18, 0x8, UPT ;  /* 0x000000081200788c */ /* 0x000fe2000bf06070 */
[----:B------:R-:W-:Y:S01]  /*0140*/  HFMA2 R17, -RZ, RZ, 0, 0 ;  /* 0x00000000ff117431 */ /* 0x000fe200000001ff */
[----:B------:R-:W-:-:S07]  /*0150*/  UMOV UR4, URZ ;  /* 0x000000ff00047c82 */ /* 0x000fce0008000000 */
[----:B------:R-:W-:Y:S05]  /*0160*/  BRA.U !UP0, `(.L_x_0) ;  /* 0x0000000508147547 */ /* 0x000fea000b800000 */
[----:B------:R-:W1:Y:S01]  /*0170*/  LDCU.128 UR20, c[0x0][0x380] ;  /* 0x00007000ff1477ac */ /* 0x000e620008000c00 */
[----:B------:R-:W-:Y:S01]  /*0180*/  MOV R17, RZ ;  /* 0x000000ff00117202 */ /* 0x000fe20000000f00 */
[----:B------:R-:W-:Y:S01]  /*0190*/  IMAD.MOV.U32 R16, RZ, RZ, R0 ;  /* 0x000000ffff107224 */ /* 0x000fe200078e0000 */
[----:B------:R-:W-:-:S04]  /*01a0*/  ULOP3.LUT UR4, UR18, 0x7ffffff8, URZ, 0xc0, !UPT ;  /* 0x7ffffff812047892 */ /* 0x000fc8000f8ec0ff */
[----:B------:R-:W-:Y:S01]  /*01b0*/  UIADD3 UR4, UPT, UPT, -UR4, URZ, URZ ;  /* 0x000000ff04047290 */ /* 0x000fe2000fffe1ff */
[----:B-1----:R-:W-:Y:S01]  /*01c0*/  MOV R4, UR20 ;  /* 0x0000001400047c02 */ /* 0x002fe20008000f00 */
[----:B------:R-:W-:Y:S01]  /*01d0*/  UIMAD.WIDE.U32 UR6, UR18, 0xc, UR22 ;  /* 0x0000000c120678a5 */ /* 0x000fe2000f8e0016 */
[----:B------:R-:W-:Y:S01]  /*01e0*/  MOV R5, UR21 ;  /* 0x0000001500057c02 */ /* 0x000fe20008000f00 */
[----:B------:R-:W-:Y:S02]  /*01f0*/  UIMAD.WIDE.U32 UR8, UR18, 0x10, UR22 ;  /* 0x00000010120878a5 */ /* 0x000fe4000f8e0016 */
[----:B------:R-:W-:Y:S01]  /*0200*/  UIMAD.WIDE.U32 UR10, UR18, 0x14, UR22 ;  /* 0x00000014120a78a5 */ /* 0x000fe2000f8e0016 */
[----:B------:R-:W-:Y:S01]  /*0210*/  IMAD.WIDE.U32 R4, R15, 0x4, R4 ;  /* 0x000000040f047825 */ /* 0x000fe200078e0004 */
[----:B------:R-:W-:Y:S02]  /*0220*/  UIMAD.WIDE.U32 UR12, UR18, 0x18, UR22 ;  /* 0x00000018120c78a5 */ /* 0x000fe4000f8e0016 */
[----:B------:R-:W-:Y:S01]  /*0230*/  UIMAD.WIDE.U32 UR14, UR18, 0x1c, UR22 ;  /* 0x0000001c120e78a5 */ /* 0x000fe2000f8e0016 */
[----:B------:R-:W-:-:S04]  /*0240*/  IADD3 R8, P0, PT, R4, 0x10, RZ ;  /* 0x0000001004087810 */ /* 0x000fc80007f1e0ff */
[----:B------:R-:W-:-:S09]  /*0250*/  IADD3.X R9, PT, PT, RZ, R5, RZ, P0, !PT ;  /* 0x00000005ff097210 */ /* 0x000fd200007fe4ff */
.L_x_1:
[----:B------:R-:W-:Y:S01]  /*0260*/  HFMA2 R5, -RZ, RZ, 0, 2.384185791015625e-07 ;  /* 0x00000004ff057431 */ /* 0x000fe200000001ff */
[----:B------:R-:W-:Y:S02]  /*0270*/  UIMAD.WIDE.U32 UR24, UR18, 0x4, UR22 ;  /* 0x00000004121878a5 */ /* 0x000fe4000f8e0016 */
[----:B------:R-:W-:Y:S01]  /*0280*/  UIMAD.WIDE.U32 UR20, UR18, 0x8, UR22 ;  /* 0x00000008121478a5 */ /* 0x000fe2000f8e0016 */
[----:B------:R-:W-:-:S03]  /*0290*/  HFMA2 R13, -RZ, RZ, 0, 2.384185791015625e-07 ;  /* 0x00000004ff0d7431 */ /* 0x000fc600000001ff */
[----:B------:R-:W-:Y:S02]  /*02a0*/  MOV R26, UR24 ;  /* 0x00000018001a7c02 */ /* 0x000fe40008000f00 */
[----:B------:R-:W-:Y:S01]  /*02b0*/  MOV R27, UR25 ;  /* 0x00000019001b7c02 */ /* 0x000fe20008000f00 */
[C---:B------:R-:W-:Y:S01]  /*02c0*/  IMAD.WIDE R4, R16.reuse, R5, UR22 ;  /* 0x0000001610047e25 */ /* 0x040fe2000f8e0205 */
[----:B------:R-:W-:Y:S02]  /*02d0*/  MOV R6, UR20 ;  /* 0x0000001400067c02 */ /* 0x000fe40008000f00 */
[----:B------:R-:W-:Y:S02]  /*02e0*/  MOV R7, UR21 ;  /* 0x0000001500077c02 */ /* 0x000fe40008000f00 */
[----:B------:R1:W2:Y:S01]  /*02f0*/  LDG.E.CONSTANT R14, desc[UR16][R4.64] ;  /* 0x00000010040e7981 */ /* 0x0002a2000c1e9900 */
[----:B------:R-:W-:-:S04]  /*0300*/  IMAD.WIDE R26, R16, 0x4, R26 ;  /* 0x00000004101a7825 */ /* 0x000fc800078e021a */
[C---:B------:R-:W-:Y:S01]  /*0310*/  IMAD.WIDE R10, R16.reuse, 0x4, R6 ;  /* 0x00000004100a7825 */ /* 0x040fe200078e0206 */
[----:B------:R3:W4:Y:S03]  /*0320*/  LDG.E.CONSTANT R23, desc[UR16][R26.64] ;  /* 0x000000101a177981 */ /* 0x000726000c1e9900 */
[----:B-1----:R-:W-:Y:S01]  /*0330*/  IMAD.MOV.U32 R4, RZ, RZ, R8 ;  /* 0x000000ffff047224 */ /* 0x002fe200078e0008 */
[----:B------:R-:W-:Y:S01]  /*0340*/  MOV R5, R9 ;  /* 0x0000000900057202 */ /* 0x000fe20000000f00 */
[----:B------:R-:W-:Y:S01]  /*0350*/  HFMA2 R9, -RZ, RZ, 0, 2.384185791015625e-07 ;  /* 0x00000004ff097431 */ /* 0x000fe200000001ff */
[----:B------:R-:W-:Y:S01]  /*0360*/  MOV R7, 0x4 ;  /* 0x0000000400077802 */ /* 0x000fe20000000f00 */
[C---:B------:R-:W-:Y:S01]  /*0370*/  IMAD.WIDE R12, R16.reuse, R13, UR6 ;  /* 0x00000006100c7e25 */ /* 0x040fe2000f8e020d */
[----:B------:R1:W5:Y:S04]  /*0380*/  LDG.E.CONSTANT R21, desc[UR16][R10.64] ;  /* 0x000000100a157981 */ /* 0x000368000c1e9900 */
[----:B------:R-:W2:Y:S04]  /*0390*/  LDG.E.CONSTANT R24, desc[UR16][R4.64+-0x10] ;  /* 0xfffff01004187981 */ /* 0x000ea8000c1e9900 */
[----:B------:R-:W4:Y:S01]  /*03a0*/  LDG.E.CONSTANT R22, desc[UR16][R4.64+-0xc] ;  /* 0xfffff41004167981 */ /* 0x000f22000c1e9900 */
[----:B------:R-:W-:-:S03]  /*03b0*/  IMAD.WIDE R6, R16, R7, UR8 ;  /* 0x0000000810067e25 */ /* 0x000fc6000f8e0207 */
[----:B------:R-:W5:Y:S01]  /*03c0*/  LDG.E.CONSTANT R20, desc[UR16][R4.64+-0x8] ;  /* 0xfffff81004147981 */ /* 0x000f62000c1e9900 */
[----:B---3--:R-:W-:Y:S01]  /*03d0*/  MOV R27, 0x4 ;  /* 0x00000004001b7802 */ /* 0x008fe20000000f00 */
[C---:B------:R-:W-:Y:S02]  /*03e0*/  IMAD.WIDE R8, R16.reuse, R9, UR10 ;  /* 0x0000000a10087e25 */ /* 0x040fe4000f8e0209 */
[----:B------:R3:W5:Y:S04]  /*03f0*/  LDG.E.CONSTANT R19, desc[UR16][R12.64] ;  /* 0x000000100c137981 */ /* 0x000768000c1e9900 */
[----:B------:R-:W5:Y:S01]  /*0400*/  LDG.E.CONSTANT R18, desc[UR16][R4.64+-0x4] ;  /* 0xfffffc1004127981 */ /* 0x000f62000c1e9900 */
[----:B-1----:R-:W-:-:S03]  /*0410*/  IMAD.WIDE R10, R16, R27, UR12 ;  /* 0x0000000c100a7e25 */ /* 0x002fc6000f8e021b */
[----:B------:R-:W5:Y:S01]  /*0420*/  LDG.E.CONSTANT R6, desc[UR16][R6.64] ;  /* 0x0000001006067981 */ /* 0x000f62000c1e9900 */
[----:B------:R-:W-:-:S03]  /*0430*/  IMAD.MOV.U32 R29, RZ, RZ, 0x4 ;  /* 0x00000004ff1d7424 */ /* 0x000fc600078e00ff */
[----:B------:R-:W5:Y:S01]  /*0440*/  LDG.E.CONSTANT R25, desc[UR16][R4.64] ;  /* 0x0000001004197981 */ /* 0x000f62000c1e9900 */
[----:B---3--:R-:W-:-:S03]  /*0450*/  IMAD.WIDE R12, R16, R29, UR14 ;  /* 0x0000000e100c7e25 */ /* 0x008fc6000f8e021d */
[----:B------:R1:W3:Y:S04]  /*0460*/  LDG.E.CONSTANT R9, desc[UR16][R8.64] ;  /* 0x0000001008097981 */ /* 0x0002e8000c1e9900 */
[----:B------:R-:W3:Y:S04]  /*0470*/  LDG.E.CONSTANT R26, desc[UR16][R4.64+0x4] ;  /* 0x00000410041a7981 */ /* 0x000ee8000c1e9900 */
[----:B------:R-:W3:Y:S04]  /*0480*/  LDG.E.CONSTANT R10, desc[UR16][R10.64] ;  /* 0x000000100a0a7981 */ /* 0x000ee8000c1e9900 */
[----:B------:R-:W3:Y:S04]  /*0490*/  LDG.E.CONSTANT R27, desc[UR16][R4.64+0x8] ;  /* 0x00000810041b7981 */ /* 0x000ee8000c1e9900 */
[----:B------:R-:W3:Y:S04]  /*04a0*/  LDG.E.CONSTANT R12, desc[UR16][R12.64] ;  /* 0x000000100c0c7981 */ /* 0x000ee8000c1e9900 */
[----:B------:R-:W3:Y:S01]  /*04b0*/  LDG.E.CONSTANT R29, desc[UR16][R4.64+0xc] ;  /* 0x00000c10041d7981 */ /* 0x000ee2000c1e9900 */
[----:B------:R-:W-:-:S04]  /*04c0*/  UIADD3 UR4, UPT, UPT, UR4, 0x8, URZ ;  /* 0x0000000804047890 */ /* 0x000fc8000fffe0ff */
[----:B------:R-:W-:Y:S01]  /*04d0*/  UISETP.NE.AND UP0, UPT, UR4, URZ, UPT ;  /* 0x000000ff0400728c */ /* 0x000fe2000bf05270 */
[----:B-1----:R-:W-:Y:S02]  /*04e0*/  IADD3 R8, P0, PT, R4, 0x20, RZ ;  /* 0x0000002004087810 */ /* 0x002fe40007f1e0ff */
[----:B------:R-:W-:-:S04]  /*04f0*/  MOV R7, UR18 ;  /* 0x0000001200077c02 */ /* 0x000fc80008000f00 */
[----:B------:R-:W-:Y:S01]  /*0500*/  LEA R16, R7, R16, 0x3 ;  /* 0x0000001007107211 */ /* 0x000fe200078e18ff */
[----:B--2---:R-:W-:-:S04]  /*0510*/  IMAD R14, R24, R14, R17 ;  /* 0x0000000e180e7224 */ /* 0x004fc800078e0211 */
[----:B----4-:R-:W-:-:S04]  /*0520*/  IMAD R14, R22, R23, R14 ;  /* 0x00000017160e7224 */ /* 0x010fc800078e020e */
[----:B-----5:R-:W-:-:S04]  /*0530*/  IMAD R14, R20, R21, R14 ;  /* 0x00000015140e7224 */ /* 0x020fc800078e020e */
[----:B------:R-:W-:-:S04]  /*0540*/  IMAD R14, R18, R19, R14 ;  /* 0x00000013120e7224 */ /* 0x000fc800078e020e */
[----:B------:R-:W-:-:S04]  /*0550*/  IMAD R6, R25, R6, R14 ;  /* 0x0000000619067224 */ /* 0x000fc800078e020e */
[----:B---3--:R-:W-:Y:S01]  /*0560*/  IMAD R6, R26, R9, R6 ;  /* 0x000000091a067224 */ /* 0x008fe200078e0206 */
[----:B------:R-:W-:-:S03]  /*0570*/  IADD3.X R9, PT, PT, RZ, R5, RZ, P0, !PT ;  /* 0x00000005ff097210 */ /* 0x000fc600007fe4ff */
[----:B------:R-:W-:-:S04]  /*0580*/  IMAD R6, R27, R10, R6 ;  /* 0x0000000a1b067224 */ /* 0x000fc800078e0206 */
[----:B------:R-:W-:Y:S01]  /*0590*/  IMAD R17, R29, R12, R6 ;  /* 0x0000000c1d117224 */ /* 0x000fe200078e0206 */
[----:B------:R-:W-:Y:S06]  /*05a0*/  BRA.U UP0, `(.L_x_1) ;  /* 0xfffffffd002c7547 */ /* 0x000fec000b83ffff */
[----:B------:R-:W-:-:S12]  /*05b0*/  ULOP3.LUT UR4, UR18, 0x7ffffff8, URZ, 0xc0, !UPT ;  /* 0x7ffffff812047892 */ /* 0x000fd8000f8ec0ff */
.L_x_0:
[----:B------:R-:W-:-:S04]  /*05c0*/  ULOP3.LUT UR6, UR18, 0x7, URZ, 0xc0, !UPT ;  /* 0x0000000712067892 */ /* 0x000fc8000f8ec0ff */
[----:B------:R-:W-:-:S09]  /*05d0*/  UISETP.NE.AND UP0, UPT, UR6, URZ, UPT ;  /* 0x000000ff0600728c */ /* 0x000fd2000bf05270 */
[----:B------:R-:W-:Y:S05]  /*05e0*/  BRA.U !UP0, `(.L_x_2) ;  /* 0x0000000508387547 */ /* 0x000fea000b800000 */
[----:B------:R-:W-:Y:S02]  /*05f0*/  UISETP.GE.U32.AND UP0, UPT, UR6, 0x4, UPT ;  /* 0x000000040600788c */ /* 0x000fe4000bf06070 */
[----:B------:R-:W-:-:S04]  /*0600*/  ULOP3.LUT UR5, UR18, 0x3, URZ, 0xc0, !UPT ;  /* 0x0000000312057892 */ /* 0x000fc8000f8ec0ff */
[----:B------:R-:W-:-:S03]  /*0610*/  UISETP.NE.AND UP1, UPT, UR5, URZ, UPT ;  /* 0x000000ff0500728c */ /* 0x000fc6000bf25270 */
[----:B------:R-:W-:Y:S08]  /*0620*/  BRA.U !UP0, `(.L_x_3) ;  /* 0x00000001087c7547 */ /* 0x000ff0000b800000 */
[----:B------:R-:W1:Y:S01]  /*0630*/  LDC.64 R6, c[0x0][0x388] ;  /* 0x0000e200ff067b82 */ /* 0x000e620000000a00 */
[----:B------:R-:W2:Y:S01]  /*0640*/  LDCU.64 UR6, c[0x0][0x380] ;  /* 0x00007000ff0677ac */ /* 0x000ea20008000a00 */
[----:B------:R-:W-:Y:S02]  /*0650*/  MOV R11, UR4 ;  /* 0x00000004000b7c02 */ /* 0x000fe40008000f00 */
[C---:B------:R-:W-:Y:S02]  /*0660*/  IADD3 R5, PT, PT, R15.reuse, UR4, RZ ;  /* 0x000000040f057c10 */ /* 0x040fe4000fffe0ff */
[----:B------:R-:W-:Y:S01]  /*0670*/  IADD3 R12, P0, PT, R15, UR4, RZ ;  /* 0x000000040f0c7c10 */ /* 0x000fe2000ff1e0ff */
[----:B------:R-:W-:Y:S01]  /*0680*/  IMAD R11, R11, UR18, R0 ;  /* 0x000000120b0b7c24 */ /* 0x000fe2000f8e0200 */
[----:B------:R-:W3:Y:S01]  /*0690*/  LDC.64 R8, c[0x0][0x380] ;  /* 0x0000e000ff087b82 */ /* 0x000ee20000000a00 */
[----:B------:R-:W-:Y:S02]  /*06a0*/  MOV R13, UR18 ;  /* 0x00000012000d7c02 */ /* 0x000fe40008000f00 */
[----:B------:R-:W-:Y:S01]  /*06b0*/  MOV R19, UR18 ;  /* 0x0000001200137c02 */ /* 0x000fe20008000f00 */
[----:B-1----:R-:W-:-:S04]  /*06c0*/  IMAD.WIDE R6, R11, 0x4, R6 ;  /* 0x000000040b067825 */ /* 0x002fc800078e0206 */
[----:B------:R-:W-:Y:S02]  /*06d0*/  IMAD.U32 R11, RZ, RZ, UR18 ;  /* 0x00000012ff0b7e24 */ /* 0x000fe4000f8e00ff */
[----:B---3--:R-:W-:Y:S01]  /*06e0*/  IMAD.WIDE.U32 R8, R5, 0x4, R8 ;  /* 0x0000000405087825 */ /* 0x008fe200078e0008 */
[----:B------:R-:W-:Y:S02]  /*06f0*/  IADD3.X R5, PT, PT, RZ, RZ, RZ, P0, !PT ;  /* 0x000000ffff057210 */ /* 0x000fe400007fe4ff */
[C---:B--2---:R-:W-:Y:S01]  /*0700*/  LEA R4, P0, R12.reuse, UR6, 0x2 ;  /* 0x000000060c047c11 */ /* 0x044fe2000f8010ff */
[----:B------:R-:W-:Y:S02]  /*0710*/  IMAD.WIDE.U32 R10, R11, 0x4, R6 ;  /* 0x000000040b0a7825 */ /* 0x000fe400078e0006 */
[----:B------:R-:W2:Y:S01]  /*0720*/  LDG.E.CONSTANT R8, desc[UR16][R8.64] ;  /* 0x0000001008087981 */ /* 0x000ea2000c1e9900 */
[----:B------:R-:W-:-:S03]  /*0730*/  LEA.HI.X R5, R12, UR7, R5, 0x2, P0 ;  /* 0x000000070c057c11 */ /* 0x000fc600080f1405 */
[----:B------:R-:W2:Y:S01]  /*0740*/  LDG.E.CONSTANT R6, desc[UR16][R6.64] ;  /* 0x0000001006067981 */ /* 0x000ea2000c1e9900 */
[----:B------:R-:W-:-:S03]  /*0750*/  IMAD.WIDE.U32 R12, R13, 0x4, R10 ;  /* 0x000000040d0c7825 */ /* 0x000fc600078e000a */
[----:B------:R-:W3:Y:S04]  /*0760*/  LDG.E.CONSTANT R14, desc[UR16][R10.64] ;  /* 0x000000100a0e7981 */ /* 0x000ee8000c1e9900 */
[----:B------:R-:W3:Y:S01]  /*0770*/  LDG.E.CONSTANT R21, desc[UR16][R4.64+0x4] ;  /* 0x0000041004157981 */ /* 0x000ee2000c1e9900 */
[----:B------:R-:W-:-:S03]  /*0780*/  IMAD.WIDE.U32 R18, R19, 0x4, R12 ;  /* 0x0000000413127825 */ /* 0x000fc600078e000c */
[----:B------:R-:W4:Y:S04]  /*0790*/  LDG.E.CONSTANT R16, desc[UR16][R12.64] ;  /* 0x000000100c107981 */ /* 0x000f28000c1e9900 */
[----:B------:R-:W4:Y:S04]  /*07a0*/  LDG.E.CONSTANT R23, desc[UR16][R4.64+0x8] ;  /* 0x0000081004177981 */ /* 0x000f28000c1e9900 */
[----:B------:R-:W5:Y:S04]  /*07b0*/  LDG.E.CONSTANT R25, desc[UR16][R4.64+0xc] ;  /* 0x00000c1004197981 */ /* 0x000f68000c1e9900 */
[----:B------:R-:W5:Y:S01]  /*07c0*/  LDG.E.CONSTANT R18, desc[UR16][R18.64] ;  /* 0x0000001012127981 */ /* 0x000f62000c1e9900 */
[----:B------:R-:W-:Y:S01]  /*07d0*/  UIADD3 UR4, UPT, UPT, UR4, 0x4, URZ ;  /* 0x0000000404047890 */ /* 0x000fe2000fffe0ff */
[----:B--2---:R-:W-:-:S04]  /*07e0*/  IMAD R8, R8, R6, R17 ;  /* 0x0000000608087224 */ /* 0x004fc800078e0211 */
[----:B---3--:R-:W-:-:S04]  /*07f0*/  IMAD R8, R21, R14, R8 ;  /* 0x0000000e15087224 */ /* 0x008fc800078e0208 */
[----:B----4-:R-:W-:-:S04]  /*0800*/  IMAD R8, R23, R16, R8 ;  /* 0x0000001017087224 */ /* 0x010fc800078e0208 */
[----:B-----5:R-:W-:-:S07]  /*0810*/  IMAD R17, R25, R18, R8 ;  /* 0x0000001219117224 */ /* 0x020fce00078e0208 */
.L_x_3:
[----:B------:R-:W-:Y:S05]  /*0820*/  BRA.U !UP1, `(.L_x_2) ;  /* 0x0000000109a87547 */ /* 0x000fea000b800000 */
[----:B------:R-:W-:Y:S01]  /*0830*/  UISETP.NE.AND UP0, UPT, UR5, 0x1, UPT ;  /* 0x000000010500788c */ /* 0x000fe2000bf05270 */
[----:B------:R-:W-:Y:S01]  /*0840*/  MOV R11, UR4 ;  /* 0x00000004000b7c02 */ /* 0x000fe20008000f00 */
[----:B------:R-:W-:Y:S02]  /*0850*/  ULOP3.LUT UR5, UR18, 0x1, URZ, 0xc0, !UPT ;  /* 0x0000000112057892 */ /* 0x000fe4000f8ec0ff */
[----:B------:R-:W-:Y:S02]  /*0860*/  MOV R19, UR18 ;  /* 0x0000001200137c02 */ /* 0x000fe40008000f00 */
[----:B------:R-:W-:Y:S01]  /*0870*/  UISETP.NE.U32.AND UP1, UPT, UR5, 0x1, UPT ;  /* 0x000000010500788c */ /* 0x000fe2000bf25070 */
[----:B------:R-:W-:-:S04]  /*0880*/  PLOP3.LUT P1, PT, PT, PT, UP0, 0x80, 0x8 ;  /* 0x000000000008781c */ /* 0x000fc80003f2f008 */
[----:B------:R-:W1:Y:S01]  /*0890*/  @UP0 LDCU.128 UR8, c[0x0][0x380] ;  /* 0x00007000ff0807ac */ /* 0x000e620008000c00 */
[----:B------:R-:W-:Y:S01]  /*08a0*/  PLOP3.LUT P0, PT, PT, PT, UP1, 0x80, 0x8 ;  /* 0x000000000008781c */ /* 0x000fe20003f0f018 */
[----:B------:R-:W2:Y:S04]  /*08b0*/  @UP0 LDCU.64 UR6, c[0x0][0x380] ;  /* 0x00007000ff0607ac */ /* 0x000ea80008000a00 */
[----:B------:R-:W3:Y:S03]  /*08c0*/  @!UP1 LDCU.128 UR12, c[0x0][0x380] ;  /* 0x00007000ff0c97ac */ /* 0x000ee60008000c00 */
[C---:B------:R-:W-:Y:S02]  /*08d0*/  @P1 IADD3 R5, PT, PT, R15.reuse, UR4, RZ ;  /* 0x000000040f051c10 */ /* 0x040fe4000fffe0ff */
[----:B------:R-:W-:Y:S01]  /*08e0*/  @P1 IADD3 R10, P2, PT, R15, UR4, RZ ;  /* 0x000000040f0a1c10 */ /* 0x000fe2000ff5e0ff */
[----:B------:R-:W-:Y:S01]  /*08f0*/  @UP0 UIADD3 UR4, UPT, UPT, UR4, 0x2, URZ ;  /* 0x0000000204040890 */ /* 0x000fe2000fffe0ff */
[----:B-1----:R-:W-:Y:S01]  /*0900*/  MOV R8, UR8 ;  /* 0x0000000800087c02 */ /* 0x002fe20008000f00 */
[----:B------:R-:W-:Y:S01]  /*0910*/  IMAD.U32 R9, RZ, RZ, UR9 ;  /* 0x00000009ff097e24 */ /* 0x000fe2000f8e00ff */
[----:B------:R-:W-:-:S02]  /*0920*/  MOV R6, UR10 ;  /* 0x0000000a00067c02 */ /* 0x000fc40008000f00 */
[----:B------:R-:W-:Y:S01]  /*0930*/  MOV R7, UR11 ;  /* 0x0000000b00077c02 */ /* 0x000fe20008000f00 */
[----:B------:R-:W-:-:S04]  /*0940*/  @P1 IMAD.WIDE.U32 R8, R5, 0x4, R8 ;  /* 0x0000000405081825 */ /* 0x000fc800078e0008 */
[----:B------:R-:W-:Y:S01]  /*0950*/  @P1 IMAD R5, R11, UR18, R0 ;  /* 0x000000120b051c24 */ /* 0x000fe2000f8e0200 */
[----:B------:R-:W-:Y:S01]  /*0960*/  @P1 IADD3.X R11, PT, PT, RZ, RZ, RZ, P2, !PT ;  /* 0x000000ffff0b1210 */ /* 0x000fe200017fe4ff */
[----:B------:R-:W-:Y:S01]  /*0970*/  IMAD.U32 R21, RZ, RZ, UR4 ;  /* 0x00000004ff157e24 */ /* 0x000fe2000f8e00ff */
[C---:B--2---:R-:W-:Y:S01]  /*0980*/  @P1 LEA R4, P2, R10.reuse, UR6, 0x2 ;  /* 0x000000060a041c11 */ /* 0x044fe2000f8410ff */
[----:B------:R-:W-:Y:S01]  /*0990*/  @P1 IMAD.WIDE R6, R5, 0x4, R6 ;  /* 0x0000000405061825 */ /* 0x000fe200078e0206 */
[----:B------:R-:W-:Y:S01]  /*09a0*/  @!P0 IADD3 R15, PT, PT, R15, UR4, RZ ;  /* 0x000000040f0f8c10 */ /* 0x000fe2000fffe0ff */
[----:B------:R-:W2:Y:S01]  /*09b0*/  @P1 LDG.E.CONSTANT R8, desc[UR16][R8.64] ;  /* 0x0000001008081981 */ /* 0x000ea2000c1e9900 */
[----:B------:R-:W-:Y:S01]  /*09c0*/  @P1 LEA.HI.X R5, R10, UR7, R11, 0x2, P2 ;  /* 0x000000070a051c11 */ /* 0x000fe200090f140b */
[----:B------:R-:W-:Y:S01]  /*09d0*/  @!P0 IMAD R21, R21, UR18, R0 ;  /* 0x0000001215158c24 */ /* 0x000fe2000f8e0200 */
[----:B---3--:R-:W-:Y:S01]  /*09e0*/  MOV R10, UR12 ;  /* 0x0000000c000a7c02 */ /* 0x008fe20008000f00 */
[----:B------:R-:W-:Y:S01]  /*09f0*/  @P1 IMAD.WIDE.U32 R18, R19, 0x4, R6 ;  /* 0x0000000413121825 */ /* 0x000fe200078e0006 */
[----:B------:R-:W-:Y:S01]  /*0a00*/  MOV R11, UR13 ;  /* 0x0000000d000b7c02 */ /* 0x000fe20008000f00 */
[----:B------:R-:W2:Y:S01]  /*0a10*/  @P1 LDG.E.CONSTANT R6, desc[UR16][R6.64] ;  /* 0x0000001006061981 */ /* 0x000ea2000c1e9900 */
[----:B------:R-:W-:-:S02]  /*0a20*/  MOV R12, UR14 ;  /* 0x0000000e000c7c02 */ /* 0x000fc40008000f00 */
[----:B------:R-:W-:Y:S01]  /*0a30*/  MOV R13, UR15 ;  /* 0x0000000f000d7c02 */ /* 0x000fe20008000f00 */
[----:B------:R-:W-:Y:S01]  /*0a40*/  @!P0 IMAD.WIDE.U32 R10, R15, 0x4, R10 ;  /* 0x000000040f0a8825 */ /* 0x000fe200078e000a */
[----:B------:R-:W3:Y:S03]  /*0a50*/  @P1 LDG.E.CONSTANT R18, desc[UR16][R18.64] ;  /* 0x0000001012121981 */ /* 0x000ee6000c1e9900 */
[----:B------:R-:W-:Y:S01]  /*0a60*/  @!P0 IMAD.WIDE R12, R21, 0x4, R12 ;  /* 0x00000004150c8825 */ /* 0x000fe200078e020c */
[----:B------:R-:W3:Y:S04]  /*0a70*/  @P1 LDG.E.CONSTANT R5, desc[UR16][R4.64+0x4] ;  /* 0x0000041004051981 */ /* 0x000ee8000c1e9900 */
[----:B------:R-:W4:Y:S04]  /*0a80*/  @!P0 LDG.E.CONSTANT R10, desc[UR16][R10.64] ;  /* 0x000000100a0a8981 */ /* 0x000f28000c1e9900 */
[----:B------:R-:W4:Y:S01]  /*0a90*/  @!P0 LDG.E.CONSTANT R12, desc[UR16][R12.64] ;  /* 0x000000100c0c8981 */ /* 0x000f22000c1e9900 */
[----:B--2---:R-:W-:-:S04]  /*0aa0*/  @P1 IMAD R8, R8, R6, R17 ;  /* 0x0000000608081224 */ /* 0x004fc800078e0211 */
[----:B---3--:R-:W-:-:S04]  /*0ab0*/  @P1 IMAD R17, R5, R18, R8 ;  /* 0x0000001205111224 */ /* 0x008fc800078e0208 */
[----:B----4-:R-:W-:-:S07]  /*0ac0*/  @!P0 IMAD R17, R10, R12, R17 ;  /* 0x0000000c0a118224 */ /* 0x010fce00078e0211 */
.L_x_2:
[----:B------:R-:W-:Y:S01]  /*0ad0*/  STG.E desc[UR16][R2.64], R17 ;  /* 0x0000001102007986 */ /* 0x000fe2000c101910 */
[----:B------:R-:W-:Y:S05]  /*0ae0*/  EXIT ;  /* 0x000000000000794d */ /* 0x000fea0003800000 */
.L_x_4:
[----:B------:R-:W-:-:S00]  /*0af0*/  BRA `(.L_x_4) ;  /* 0xfffffffc00fc7947 */ /* 0x000fc0000383ffff */
[----:B------:R-:W-:-:S00]  /*0b00*/  NOP ;  /* 0x0000000000007918 */ /* 0x000fc00000000000 */
[----:B------:R-:W-:-:S00]  /*0b10*/  NOP ;  /* 0x0000000000007918 */ /* 0x000fc00000000000 */
[----:B------:R-:W-:-:S00]  /*0b20*/  NOP ;  /* 0x0000000000007918 */ /* 0x000fc00000000000 */
[----:B------:R-:W-:-:S00]  /*0b30*/  NOP ;  /* 0x0000000000007918 */ /* 0x000fc00000000000 */
[----:B------:R-:W-:-:S00]  /*0b40*/  NOP ;  /* 0x0000000000007918 */ /* 0x000fc00000000000 */
[----:B------:R-:W-:-:S00]  /*0b50*/  NOP ;  /* 0x0000000000007918 */ /* 0x000fc00000000000 */
[----:B------:R-:W-:-:S00]  /*0b60*/  NOP ;  /* 0x0000000000007918 */ /* 0x000fc00000000000 */
[----:B------:R-:W-:-:S00]  /*0b70*/  NOP ;  /* 0x0000000000007918 */ /* 0x000fc00000000000 */
.L_x_5:


//--------------------- .nv.shared.reserved.0     --------------------------
	.section	.nv.shared.reserved.0,"aw",@nobits
	.weak		__nv_reservedSMEM_offset_0_alias
	.size		__nv_reservedSMEM_offset_0_alias, 0, 64
	.other		__nv_reservedSMEM_offset_0_alias,@"STO_CUDA_RESERVED_SHARED STV_DEFAULT"
__nv_reservedSMEM_offset_0_alias:
	.zero		0
	.zero		64


//--------------------- .nv.constant0._Z9matrixMulPKiS0_Pii --------------------------
	.section	.nv.constant0._Z9matrixMulPKiS0_Pii,"a",@progbits
	.sectionflags	@""
	.align	4
.nv.constant0._Z9matrixMulPKiS0_Pii:
	.zero		924


//--------------------- SYMBOLS --------------------------

	.type		.nv.reservedSmem.offset0,@object
	.size		.nv.reservedSmem.offset0,0x4
